//
// Generated by NVIDIA NVVM Compiler
//
// Compiler Build ID: CL-36424714
// Cuda compilation tools, release 13.0, V13.0.88
// Based on NVVM 20.0.0
//

.version 9.0
.target sm_100
.address_size 64

	// .globl	_Z12wmma_exampleP6__halfS0_S0_iii

.visible .entry _Z12wmma_exampleP6__halfS0_S0_iii(
	.param .u64 .ptr .align 1 _Z12wmma_exampleP6__halfS0_S0_iii_param_0,
	.param .u64 .ptr .align 1 _Z12wmma_exampleP6__halfS0_S0_iii_param_1,
	.param .u64 .ptr .align 1 _Z12wmma_exampleP6__halfS0_S0_iii_param_2,
	.param .u32 _Z12wmma_exampleP6__halfS0_S0_iii_param_3,
	.param .u32 _Z12wmma_exampleP6__halfS0_S0_iii_param_4,
	.param .u32 _Z12wmma_exampleP6__halfS0_S0_iii_param_5
)
{
	.reg .pred 	%p<17>;
	.reg .b16 	%rs<34>;
	.reg .b32 	%r<270>;
	.reg .b32 	%f<2>;
	.reg .b64 	%rd<47>;

	ld.param.u64 	%rd5, [_Z12wmma_exampleP6__halfS0_S0_iii_param_0];
	ld.param.u64 	%rd6, [_Z12wmma_exampleP6__halfS0_S0_iii_param_1];
	ld.param.u32 	%r107, [_Z12wmma_exampleP6__halfS0_S0_iii_param_3];
	ld.param.u32 	%r108, [_Z12wmma_exampleP6__halfS0_S0_iii_param_4];
	ld.param.u32 	%r109, [_Z12wmma_exampleP6__halfS0_S0_iii_param_5];
	cvta.to.global.u64 	%rd1, %rd6;
	cvta.to.global.u64 	%rd2, %rd5;
	mov.u32 	%r110, %ctaid.x;
	mov.u32 	%r111, %ntid.x;
	mov.u32 	%r112, %tid.x;
	mad.lo.s32 	%r113, %r110, %r111, %r112;
	shr.u32 	%r1, %r113, 5;
	mov.u32 	%r114, %ctaid.y;
	mov.u32 	%r115, %ntid.y;
	mov.u32 	%r116, %tid.y;
	mad.lo.s32 	%r2, %r114, %r115, %r116;
	mov.f32 	%f1, 0f00000000;
	// begin inline asm
	{  cvt.rn.f16.f32 %rs9, %f1;}

	// end inline asm
	mov.b32 	%r226, {%rs9, %rs9};
	setp.lt.s32 	%p2, %r109, 1;
	mov.u32 	%r229, %r226;
	mov.u32 	%r228, %r226;
	mov.u32 	%r227, %r226;
	@%p2 bra 	$L__BB0_17;
	shl.b32 	%r119, %r1, 4;
	shl.b32 	%r120, %r2, 4;
	setp.lt.s32 	%p3, %r119, %r107;
	setp.lt.s32 	%p4, %r120, %r108;
	and.pred  	%p1, %p3, %p4;
	cvt.u64.u32 	%rd3, %r119;
	mul.lo.s32 	%r5, %r109, %r120;
	add.s32 	%r121, %r109, -1;
	shr.u32 	%r122, %r121, 4;
	add.s32 	%r6, %r122, 1;
	and.b32  	%r7, %r6, 3;
	setp.lt.u32 	%p5, %r109, 49;
	mov.b32 	%r250, 0;
	mov.u32 	%r227, %r226;
	mov.u32 	%r228, %r226;
	mov.u32 	%r229, %r226;
	@%p5 bra 	$L__BB0_12;
	mul.lo.s32 	%r219, %r107, 48;
	shl.b32 	%r218, %r107, 5;
	shl.b32 	%r217, %r107, 4;
	and.b32  	%r124, %r6, 536870908;
	neg.s32 	%r215, %r124;
	mov.b32 	%r216, 0;
	not.pred 	%p6, %p1;
	mov.u32 	%r220, %r5;
	mov.u32 	%r227, %r226;
	mov.u32 	%r228, %r226;
	mov.u32 	%r229, %r226;
	mov.u32 	%r250, %r216;
$L__BB0_3:
	@%p6 bra 	$L__BB0_5;
	cvt.s64.s32 	%rd7, %r216;
	add.s64 	%rd8, %rd7, %rd3;
	shl.b64 	%rd9, %rd8, 1;
	add.s64 	%rd10, %rd2, %rd9;
	wmma.load.a.sync.aligned.col.m16n16k16.global.f16 	{%r125, %r126, %r127, %r128, %r129, %r130, %r131, %r132}, [%rd10], %r107;
	mul.wide.u32 	%rd11, %r220, 2;
	add.s64 	%rd12, %rd1, %rd11;
	wmma.load.b.sync.aligned.col.m16n16k16.global.f16 	{%r133, %r134, %r135, %r136, %r137, %r138, %r139, %r140}, [%rd12], %r109;
	wmma.mma.sync.aligned.col.col.m16n16k16.f16.f16 {%r229, %r228, %r227, %r226}, {%r125, %r126, %r127, %r128, %r129, %r130, %r131, %r132}, {%r133, %r134, %r135, %r136, %r137, %r138, %r139, %r140}, {%r229, %r228, %r227, %r226};
$L__BB0_5:
	@%p6 bra 	$L__BB0_7;
	cvt.s64.s32 	%rd13, %r217;
	add.s64 	%rd14, %rd13, %rd3;
	shl.b64 	%rd15, %rd14, 1;
	add.s64 	%rd16, %rd2, %rd15;
	wmma.load.a.sync.aligned.col.m16n16k16.global.f16 	{%r141, %r142, %r143, %r144, %r145, %r146, %r147, %r148}, [%rd16], %r107;
	mul.wide.u32 	%rd17, %r220, 2;
	add.s64 	%rd18, %rd1, %rd17;
	add.s64 	%rd19, %rd18, 32;
	wmma.load.b.sync.aligned.col.m16n16k16.global.f16 	{%r149, %r150, %r151, %r152, %r153, %r154, %r155, %r156}, [%rd19], %r109;
	wmma.mma.sync.aligned.col.col.m16n16k16.f16.f16 {%r229, %r228, %r227, %r226}, {%r141, %r142, %r143, %r144, %r145, %r146, %r147, %r148}, {%r149, %r150, %r151, %r152, %r153, %r154, %r155, %r156}, {%r229, %r228, %r227, %r226};
$L__BB0_7:
	@%p6 bra 	$L__BB0_9;
	cvt.s64.s32 	%rd20, %r218;
	add.s64 	%rd21, %rd20, %rd3;
	shl.b64 	%rd22, %rd21, 1;
	add.s64 	%rd23, %rd2, %rd22;
	wmma.load.a.sync.aligned.col.m16n16k16.global.f16 	{%r157, %r158, %r159, %r160, %r161, %r162, %r163, %r164}, [%rd23], %r107;
	mul.wide.u32 	%rd24, %r220, 2;
	add.s64 	%rd25, %rd1, %rd24;
	add.s64 	%rd26, %rd25, 64;
	wmma.load.b.sync.aligned.col.m16n16k16.global.f16 	{%r165, %r166, %r167, %r168, %r169, %r170, %r171, %r172}, [%rd26], %r109;
	wmma.mma.sync.aligned.col.col.m16n16k16.f16.f16 {%r229, %r228, %r227, %r226}, {%r157, %r158, %r159, %r160, %r161, %r162, %r163, %r164}, {%r165, %r166, %r167, %r168, %r169, %r170, %r171, %r172}, {%r229, %r228, %r227, %r226};
$L__BB0_9:
	@%p6 bra 	$L__BB0_11;
	cvt.s64.s32 	%rd27, %r219;
	add.s64 	%rd28, %rd27, %rd3;
	shl.b64 	%rd29, %rd28, 1;
	add.s64 	%rd30, %rd2, %rd29;
	wmma.load.a.sync.aligned.col.m16n16k16.global.f16 	{%r173, %r174, %r175, %r176, %r177, %r178, %r179, %r180}, [%rd30], %r107;
	mul.wide.u32 	%rd31, %r220, 2;
	add.s64 	%rd32, %rd1, %rd31;
	add.s64 	%rd33, %rd32, 96;
	wmma.load.b.sync.aligned.col.m16n16k16.global.f16 	{%r181, %r182, %r183, %r184, %r185, %r186, %r187, %r188}, [%rd33], %r109;
	wmma.mma.sync.aligned.col.col.m16n16k16.f16.f16 {%r229, %r228, %r227, %r226}, {%r173, %r174, %r175, %r176, %r177, %r178, %r179, %r180}, {%r181, %r182, %r183, %r184, %r185, %r186, %r187, %r188}, {%r229, %r228, %r227, %r226};
$L__BB0_11:
	add.s32 	%r250, %r250, 64;
	add.s32 	%r220, %r220, 64;
	shl.b32 	%r189, %r107, 6;
	add.s32 	%r219, %r219, %r189;
	add.s32 	%r218, %r218, %r189;
	add.s32 	%r217, %r217, %r189;
	add.s32 	%r216, %r216, %r189;
	add.s32 	%r215, %r215, 4;
	setp.ne.s32 	%p10, %r215, 0;
	@%p10 bra 	$L__BB0_3;
$L__BB0_12:
	setp.eq.s32 	%p11, %r7, 0;
	@%p11 bra 	$L__BB0_17;
	add.s32 	%r253, %r250, %r5;
	mul.lo.s32 	%r252, %r250, %r107;
	shl.b32 	%r73, %r107, 4;
	neg.s32 	%r251, %r7;
	not.pred 	%p12, %p1;
$L__BB0_14:
	.pragma "nounroll";
	@%p12 bra 	$L__BB0_16;
	cvt.s64.s32 	%rd34, %r252;
	add.s64 	%rd35, %rd34, %rd3;
	shl.b64 	%rd36, %rd35, 1;
	add.s64 	%rd37, %rd2, %rd36;
	wmma.load.a.sync.aligned.col.m16n16k16.global.f16 	{%r190, %r191, %r192, %r193, %r194, %r195, %r196, %r197}, [%rd37], %r107;
	mul.wide.u32 	%rd38, %r253, 2;
	add.s64 	%rd39, %rd1, %rd38;
	wmma.load.b.sync.aligned.col.m16n16k16.global.f16 	{%r198, %r199, %r200, %r201, %r202, %r203, %r204, %r205}, [%rd39], %r109;
	wmma.mma.sync.aligned.col.col.m16n16k16.f16.f16 {%r229, %r228, %r227, %r226}, {%r190, %r191, %r192, %r193, %r194, %r195, %r196, %r197}, {%r198, %r199, %r200, %r201, %r202, %r203, %r204, %r205}, {%r229, %r228, %r227, %r226};
$L__BB0_16:
	add.s32 	%r253, %r253, 16;
	add.s32 	%r252, %r252, %r73;
	add.s32 	%r251, %r251, 1;
	setp.ne.s32 	%p13, %r251, 0;
	@%p13 bra 	$L__BB0_14;
$L__BB0_17:
	shl.b32 	%r105, %r1, 4;
	mov.b32 	{%rs2, %rs1}, %r226;
	mov.b32 	{%rs4, %rs3}, %r227;
	mov.b32 	{%rs6, %rs5}, %r228;
	mov.b32 	{%rs8, %rs7}, %r229;
	shl.b32 	%r106, %r2, 4;
	setp.ge.s32 	%p14, %r105, %r107;
	setp.ge.s32 	%p15, %r106, %r108;
	or.pred  	%p16, %p14, %p15;
	@%p16 bra 	$L__BB0_19;
	ld.param.u64 	%rd46, [_Z12wmma_exampleP6__halfS0_S0_iii_param_2];
	cvt.u64.u32 	%rd40, %r105;
	mul.lo.s32 	%r206, %r107, %r106;
	cvt.u64.u32 	%rd41, %r206;
	add.s64 	%rd42, %rd41, %rd40;
	cvta.to.global.u64 	%rd43, %rd46;
	shl.b64 	%rd44, %rd42, 1;
	add.s64 	%rd45, %rd43, %rd44;
	wmma.load.c.sync.aligned.col.m16n16k16.global.f16 	{%r207, %r208, %r209, %r210}, [%rd45], %r107;
	mov.b32 	{%rs12, %rs15}, %r207;
	// begin inline asm
	{add.f16 %rs10,%rs8,%rs12;
}
	// end inline asm
	// begin inline asm
	{add.f16 %rs13,%rs7,%rs15;
}
	// end inline asm
	mov.b32 	%r211, {%rs10, %rs13};
	mov.b32 	{%rs18, %rs21}, %r208;
	// begin inline asm
	{add.f16 %rs16,%rs6,%rs18;
}
	// end inline asm
	// begin inline asm
	{add.f16 %rs19,%rs5,%rs21;
}
	// end inline asm
	mov.b32 	%r212, {%rs16, %rs19};
	mov.b32 	{%rs24, %rs27}, %r209;
	// begin inline asm
	{add.f16 %rs22,%rs4,%rs24;
}
	// end inline asm
	// begin inline asm
	{add.f16 %rs25,%rs3,%rs27;
}
	// end inline asm
	mov.b32 	%r213, {%rs22, %rs25};
	mov.b32 	{%rs30, %rs33}, %r210;
	// begin inline asm
	{add.f16 %rs28,%rs2,%rs30;
}
	// end inline asm
	// begin inline asm
	{add.f16 %rs31,%rs1,%rs33;
}
	// end inline asm
	mov.b32 	%r214, {%rs28, %rs31};
	wmma.store.d.sync.aligned.col.m16n16k16.global.f16 	[%rd45], {%r211, %r212, %r213, %r214}, %r107;
$L__BB0_19:
	ret;

}
	// .globl	_Z17convertFp32ToFp16P6__halfPfi
.visible .entry _Z17convertFp32ToFp16P6__halfPfi(
	.param .u64 .ptr .align 1 _Z17convertFp32ToFp16P6__halfPfi_param_0,
	.param .u64 .ptr .align 1 _Z17convertFp32ToFp16P6__halfPfi_param_1,
	.param .u32 _Z17convertFp32ToFp16P6__halfPfi_param_2
)
{
	.reg .pred 	%p<2>;
	.reg .b16 	%rs<2>;
	.reg .b32 	%r<6>;
	.reg .b32 	%f<2>;
	.reg .b64 	%rd<5>;

	ld.param.u64 	%rd1, [_Z17convertFp32ToFp16P6__halfPfi_param_0];
	ld.param.u32 	%r2, [_Z17convertFp32ToFp16P6__halfPfi_param_2];
	mov.u32 	%r3, %ntid.x;
	mov.u32 	%r4, %ctaid.x;
	mov.u32 	%r5, %tid.x;
	mad.lo.s32 	%r1, %r3, %r4, %r5;
	setp.ge.s32 	%p1, %r1, %r2;
	@%p1 bra 	$L__BB1_2;
	cvta.to.global.u64 	%rd2, %rd1;
	mov.f32 	%f1, 0f3F800000;
	// begin inline asm
	{  cvt.rn.f16.f32 %rs1, %f1;}

	// end inline asm
	mul.wide.s32 	%rd3, %r1, 2;
	add.s64 	%rd4, %rd2, %rd3;
	st.global.u16 	[%rd4], %rs1;
$L__BB1_2:
	ret;

}


// ===== COMPILED SASS (sm_100) =====

	.target	sm_100

	.elftype	@"ET_EXEC"


//--------------------- .note.nv.tkinfo           --------------------------
	.section	.note.nv.tkinfo,"",@"SHT_NOTE"
	.sectionflags	@"SHF_NOTE_NV_TKINFO"
	.tkinfo
        /*0018*/ 	.word	0x00000002
        /*0030*/ 	.string	""
        /*0030*/ 	.string	"ptxas"
        /*0030*/ 	.string	"Cuda compilation tools, release 13.0, V13.0.88"
        /*0030*/ 	.string	"Build cuda_13.0.r13.0/compiler.36424714_0"
        /*0030*/ 	.string	"-arch sm_100 -m 64 "



//--------------------- .note.nv.cuinfo           --------------------------
	.section	.note.nv.cuinfo,"",@"SHT_NOTE"
	.sectionflags	@"SHF_NOTE_NV_CUINFO"
        /*0018*/ 	.short	0x0002
        /*001a*/ 	.short	0x0064
        /*001c*/ 	.short	0x0082
	.zero		2


//--------------------- .nv.info                  --------------------------
	.section	.nv.info,"",@"SHT_CUDA_INFO"
	.align	4


	//----- nvinfo : EIATTR_REGCOUNT
	.align		4
        /*0000*/ 	.byte	0x04, 0x2f
        /*0002*/ 	.short	(.L_1 - .L_0)
	.align		4
.L_0:
        /*0004*/ 	.word	index@(_Z12wmma_exampleP6__halfS0_S0_iii)
        /*0008*/ 	.word	0x00000020


	//----- nvinfo : EIATTR_FRAME_SIZE
	.align		4
.L_1:
        /*000c*/ 	.byte	0x04, 0x11
        /*000e*/ 	.short	(.L_3 - .L_2)
	.align		4
.L_2:
        /*0010*/ 	.word	index@(_Z12wmma_exampleP6__halfS0_S0_iii)
        /*0014*/ 	.word	0x00000000


	//----- nvinfo : EIATTR_REGCOUNT
	.align		4
.L_3:
        /*0018*/ 	.byte	0x04, 0x2f
        /*001a*/ 	.short	(.L_5 - .L_4)
	.align		4
.L_4:
        /*001c*/ 	.word	index@(_Z17convertFp32ToFp16P6__halfPfi)
        /*0020*/ 	.word	0x00000008


	//----- nvinfo : EIATTR_FRAME_SIZE
	.align		4
.L_5:
        /*0024*/ 	.byte	0x04, 0x11
        /*0026*/ 	.short	(.L_7 - .L_6)
	.align		4
.L_6:
        /*0028*/ 	.word	index@(_Z17convertFp32ToFp16P6__halfPfi)
        /*002c*/ 	.word	0x00000000


	//----- nvinfo : EIATTR_MIN_STACK_SIZE
	.align		4
.L_7:
        /*0030*/ 	.byte	0x04, 0x12
        /*0032*/ 	.short	(.L_9 - .L_8)
	.align		4
.L_8:
        /*0034*/ 	.word	index@(_Z17convertFp32ToFp16P6__halfPfi)
        /*0038*/ 	.word	0x00000000


	//----- nvinfo : EIATTR_MIN_STACK_SIZE
	.align		4
.L_9:
        /*003c*/ 	.byte	0x04, 0x12
        /*003e*/ 	.short	(.L_11 - .L_10)
	.align		4
.L_10:
        /*0040*/ 	.word	index@(_Z12wmma_exampleP6__halfS0_S0_iii)
        /*0044*/ 	.word	0x00000000
.L_11:


//--------------------- .nv.compat                --------------------------
	.section	.nv.compat,"",@"SHT_CUDA_COMPAT_INFO"
	.align	4
        /*0000*/ 	.byte	0x02, 0x09, 0x00, 0x00, 0x02, 0x02, 0x01, 0x00, 0x02, 0x05, 0x05, 0x00, 0x03, 0x07, 0x01, 0x01
        /*0010*/ 	.byte	0x02, 0x03, 0x00, 0x00, 0x02, 0x06, 0x01, 0x00, 0x04, 0x0b, 0x08, 0x00, 0x09, 0x00, 0x00, 0x00
        /*0020*/ 	.byte	0x00, 0x00, 0x00, 0x00


//--------------------- .nv.info._Z17convertFp32ToFp16P6__halfPfi --------------------------
	.section	.nv.info._Z17convertFp32ToFp16P6__halfPfi,"",@"SHT_CUDA_INFO"
	.sectionflags	@""
	.align	4


	//----- nvinfo : EIATTR_CUDA_API_VERSION
	.align		4
        /*0000*/ 	.byte	0x04, 0x37
        /*0002*/ 	.short	(.L_13 - .L_12)
.L_12:
        /*0004*/ 	.word	0x00000082


	//----- nvinfo : EIATTR_KPARAM_INFO
	.align		4
.L_13:
        /*0008*/ 	.byte	0x04, 0x17
        /*000a*/ 	.short	(.L_15 - .L_14)
.L_14:
        /*000c*/ 	.word	0x00000000
        /*0010*/ 	.short	0x0002
        /*0012*/ 	.short	0x0010
        /*0014*/ 	.byte	0x00, 0xf0, 0x11, 0x00


	//----- nvinfo : EIATTR_KPARAM_INFO
	.align		4
.L_15:
        /*0018*/ 	.byte	0x04, 0x17
        /*001a*/ 	.short	(.L_17 - .L_16)
.L_16:
        /*001c*/ 	.word	0x00000000
        /*0020*/ 	.short	0x0001
        /*0022*/ 	.short	0x0008
        /*0024*/ 	.byte	0x00, 0xf5, 0x21, 0x00


	//----- nvinfo : EIATTR_KPARAM_INFO
	.align		4
.L_17:
        /*0028*/ 	.byte	0x04, 0x17
        /*002a*/ 	.short	(.L_19 - .L_18)
.L_18:
        /*002c*/ 	.word	0x00000000
        /*0030*/ 	.short	0x0000
        /*0032*/ 	.short	0x0000
        /*0034*/ 	.byte	0x00, 0xf5, 0x21, 0x00


	//----- nvinfo : EIATTR_SPARSE_MMA_MASK
	.align		4
.L_19:
        /*0038*/ 	.byte	0x03, 0x50
        /*003a*/ 	.short	0x0000


	//----- nvinfo : EIATTR_MAXREG_COUNT
	.align		4
        /*003c*/ 	.byte	0x03, 0x1b
        /*003e*/ 	.short	0x00ff


	//----- nvinfo : EIATTR_MERCURY_ISA_VERSION
	.align		4
        /*0040*/ 	.byte	0x03, 0x5f
        /*0042*/ 	.short	0x0101


	//----- nvinfo : EIATTR_VRC_CTA_INIT_COUNT
	.align		4
        /*0044*/ 	.byte	0x02, 0x4a
	.zero		1
	.zero		1


	//----- nvinfo : EIATTR_EXIT_INSTR_OFFSETS
	.align		4
        /*0048*/ 	.byte	0x04, 0x1c
        /*004a*/ 	.short	(.L_21 - .L_20)


	//   ....[0]....
.L_20:
        /*004c*/ 	.word	0x00000070


	//   ....[1]....
        /*0050*/ 	.word	0x000000d0


	//----- nvinfo : EIATTR_CBANK_PARAM_SIZE
	.align		4
.L_21:
        /*0054*/ 	.byte	0x03, 0x19
        /*0056*/ 	.short	0x0014


	//----- nvinfo : EIATTR_PARAM_CBANK
	.align		4
        /*0058*/ 	.byte	0x04, 0x0a
        /*005a*/ 	.short	(.L_23 - .L_22)
	.align		4
.L_22:
        /*005c*/ 	.word	index@(.nv.constant0._Z17convertFp32ToFp16P6__halfPfi)
        /*0060*/ 	.short	0x0380
        /*0062*/ 	.short	0x0014


	//----- nvinfo : EIATTR_SW_WAR
	.align		4
.L_23:
        /*0064*/ 	.byte	0x04, 0x36
        /*0066*/ 	.short	(.L_25 - .L_24)
.L_24:
        /*0068*/ 	.word	0x00000008
.L_25:


//--------------------- .nv.info._Z12wmma_exampleP6__halfS0_S0_iii --------------------------
	.section	.nv.info._Z12wmma_exampleP6__halfS0_S0_iii,"",@"SHT_CUDA_INFO"
	.sectionflags	@""
	.align	4


	//----- nvinfo : EIATTR_CUDA_API_VERSION
	.align		4
        /*0000*/ 	.byte	0x04, 0x37
        /*0002*/ 	.short	(.L_27 - .L_26)
.L_26:
        /*0004*/ 	.word	0x00000082


	//----- nvinfo : EIATTR_KPARAM_INFO
	.align		4
.L_27:
        /*0008*/ 	.byte	0x04, 0x17
        /*000a*/ 	.short	(.L_29 - .L_28)
.L_28:
        /*000c*/ 	.word	0x00000000
        /*0010*/ 	.short	0x0005
        /*0012*/ 	.short	0x0020
        /*0014*/ 	.byte	0x00, 0xf0, 0x11, 0x00


	//----- nvinfo : EIATTR_KPARAM_INFO
	.align		4
.L_29:
        /*0018*/ 	.byte	0x04, 0x17
        /*001a*/ 	.short	(.L_31 - .L_30)
.L_30:
        /*001c*/ 	.word	0x00000000
        /*0020*/ 	.short	0x0004
        /*0022*/ 	.short	0x001c
        /*0024*/ 	.byte	0x00, 0xf0, 0x11, 0x00


	//----- nvinfo : EIATTR_KPARAM_INFO
	.align		4
.L_31:
        /*0028*/ 	.byte	0x04, 0x17
        /*002a*/ 	.short	(.L_33 - .L_32)
.L_32:
        /*002c*/ 	.word	0x00000000
        /*0030*/ 	.short	0x0003
        /*0032*/ 	.short	0x0018
        /*0034*/ 	.byte	0x00, 0xf0, 0x11, 0x00


	//----- nvinfo : EIATTR_KPARAM_INFO
	.align		4
.L_33:
        /*0038*/ 	.byte	0x04, 0x17
        /*003a*/ 	.short	(.L_35 - .L_34)
.L_34:
        /*003c*/ 	.word	0x00000000
        /*0040*/ 	.short	0x0002
        /*0042*/ 	.short	0x0010
        /*0044*/ 	.byte	0x00, 0xf5, 0x21, 0x00


	//----- nvinfo : EIATTR_KPARAM_INFO
	.align		4
.L_35:
        /*0048*/ 	.byte	0x04, 0x17
        /*004a*/ 	.short	(.L_37 - .L_36)
.L_36:
        /*004c*/ 	.word	0x00000000
        /*0050*/ 	.short	0x0001
        /*0052*/ 	.short	0x0008
        /*0054*/ 	.byte	0x00, 0xf5, 0x21, 0x00


	//----- nvinfo : EIATTR_KPARAM_INFO
	.align		4
.L_37:
        /*0058*/ 	.byte	0x04, 0x17
        /*005a*/ 	.short	(.L_39 - .L_38)
.L_38:
        /*005c*/ 	.word	0x00000000
        /*0060*/ 	.short	0x0000
        /*0062*/ 	.short	0x0000
        /*0064*/ 	.byte	0x00, 0xf5, 0x21, 0x00


	//----- nvinfo : EIATTR_SPARSE_MMA_MASK
	.align		4
.L_39:
        /*0068*/ 	.byte	0x03, 0x50
        /*006a*/ 	.short	0x0000


	//----- nvinfo : EIATTR_WMMA_USED
	.align		4
        /*006c*/ 	.byte	0x01, 0x2b
	.zero		2


	//----- nvinfo : EIATTR_MAXREG_COUNT
	.align		4
        /*0070*/ 	.byte	0x03, 0x1b
        /*0072*/ 	.short	0x00ff


	//----- nvinfo : EIATTR_MERCURY_ISA_VERSION
	.align		4
        /*0074*/ 	.byte	0x03, 0x5f
        /*0076*/ 	.short	0x0101


	//----- nvinfo : EIATTR_VRC_CTA_INIT_COUNT
	.align		4
        /*0078*/ 	.byte	0x02, 0x4a
	.zero		1
	.zero		1


	//----- nvinfo : EIATTR_EXIT_INSTR_OFFSETS
	.align		4
        /*007c*/ 	.byte	0x04, 0x1c
        /*007e*/ 	.short	(.L_41 - .L_40)


	//   ....[0]....
.L_40:
        /*0080*/ 	.word	0x000010e0


	//   ....[1]....
        /*0084*/ 	.word	0x00001330


	//----- nvinfo : EIATTR_CRS_STACK_SIZE
	.align		4
.L_41:
        /*0088*/ 	.byte	0x04, 0x1e
        /*008a*/ 	.short	(.L_43 - .L_42)
.L_42:
        /*008c*/ 	.word	0x00000000


	//----- nvinfo : EIATTR_CBANK_PARAM_SIZE
	.align		4
.L_43:
        /*0090*/ 	.byte	0x03, 0x19
        /*0092*/ 	.short	0x0024


	//----- nvinfo : EIATTR_PARAM_CBANK
	.align		4
        /*0094*/ 	.byte	0x04, 0x0a
        /*0096*/ 	.short	(.L_45 - .L_44)
	.align		4
.L_44:
        /*0098*/ 	.word	index@(.nv.constant0._Z12wmma_exampleP6__halfS0_S0_iii)
        /*009c*/ 	.short	0x0380
        /*009e*/ 	.short	0x0024


	//----- nvinfo : EIATTR_SW_WAR
	.align		4
.L_45:
        /*00a0*/ 	.byte	0x04, 0x36
        /*00a2*/ 	.short	(.L_47 - .L_46)
.L_46:
        /*00a4*/ 	.word	0x00000008
.L_47:


//--------------------- .nv.callgraph             --------------------------
	.section	.nv.callgraph,"",@"SHT_CUDA_CALLGRAPH"
	.align	4
	.sectionentsize	8
	.align		4
        /*0000*/ 	.word	0x00000000
	.align		4
        /*0004*/ 	.word	0xffffffff
	.align		4
        /*0008*/ 	.word	0x00000000
	.align		4
        /*000c*/ 	.word	0xfffffffe
	.align		4
        /*0010*/ 	.word	0x00000000
	.align		4
        /*0014*/ 	.word	0xfffffffd
	.align		4
        /*0018*/ 	.word	0x00000000
	.align		4
        /*001c*/ 	.word	0xfffffffc


//--------------------- .text._Z17convertFp32ToFp16P6__halfPfi --------------------------
	.section	.text._Z17convertFp32ToFp16P6__halfPfi,"ax",@progbits
	.align	128
        .global         _Z17convertFp32ToFp16P6__halfPfi
        .type           _Z17convertFp32ToFp16P6__halfPfi,@function
        .size           _Z17convertFp32ToFp16P6__halfPfi,(.L_x_12 - _Z17convertFp32ToFp16P6__halfPfi)
        .other          _Z17convertFp32ToFp16P6__halfPfi,@"STO_CUDA_ENTRY STV_DEFAULT"
_Z17convertFp32ToFp16P6__halfPfi:
.text._Z17convertFp32ToFp16P6__halfPfi:
[----:B------:R-:W-:Y:S01]  /*0000*/  LDC R1, c[0x0][0x37c] ;  /* 0x0000df00ff017b82 */ /* 0x000fe20000000800 */
[----:B------:R-:W0:Y:S01]  /*0010*/  S2R R5, SR_CTAID.X ;  /* 0x0000000000057919 */ /* 0x000e220000002500 */
[----:B------:R-:W0:Y:S01]  /*0020*/  LDCU UR4, c[0x0][0x360] ;  /* 0x00006c00ff0477ac */ /* 0x000e220008000800 */
[----:B------:R-:W0:Y:S01]  /*0030*/  S2R R0, SR_TID.X ;  /* 0x0000000000007919 */ /* 0x000e220000002100 */
[----:B------:R-:W1:Y:S01]  /*0040*/  LDCU UR5, c[0x0][0x390] ;  /* 0x00007200ff0577ac */ /* 0x000e620008000800 */
[----:B0-----:R-:W-:-:S05]  /*0050*/  IMAD R5, R5, UR4, R0 ;  /* 0x0000000405057c24 */ /* 0x001fca000f8e0200 */
[----:B-1----:R-:W-:-:S13]  /*0060*/  ISETP.GE.AND P0, PT, R5, UR5, PT ;  /* 0x0000000505007c0c */ /* 0x002fda000bf06270 */
[----:B------:R-:W-:Y:S05]  /*0070*/  @P0 EXIT ;  /* 0x000000000000094d */ /* 0x000fea0003800000 */
[----:B------:R-:W0:Y:S01]  /*0080*/  LDC.64 R2, c[0x0][0x380] ;  /* 0x0000e000ff027b82 */ /* 0x000e220000000a00 */
[----:B------:R-:W1:Y:S01]  /*0090*/  LDCU.64 UR4, c[0x0][0x358] ;  /* 0x00006b00ff0477ac */ /* 0x000e620008000a00 */
[----:B------:R-:W-:Y:S02]  /*00a0*/  HFMA2 R0, -RZ, RZ, 0, 1 ;  /* 0x00003c00ff007431 */ /* 0x000fe400000001ff */
[----:B0-----:R-:W-:-:S05]  /*00b0*/  IMAD.WIDE R2, R5, 0x2, R2 ;  /* 0x0000000205027825 */ /* 0x001fca00078e0202 */
[----:B-1----:R-:W-:Y:S01]  /*00c0*/  STG.E.U16 desc[UR4][R2.64], R0 ;  /* 0x0000000002007986 */ /* 0x002fe2000c101504 */
[----:B------:R-:W-:Y:S05]  /*00d0*/  EXIT ;  /* 0x000000000000794d */ /* 0x000fea0003800000 */
.L_x_0:
[----:B------:R-:W-:-:S00]  /*00e0*/  BRA `(.L_x_0) ;  /* 0xfffffffc00fc7947 */ /* 0x000fc0000383ffff */
[----:B------:R-:W-:-:S00]  /*00f0*/  NOP ;  /* 0x0000000000007918 */ /* 0x000fc00000000000 */
        /* <DEDUP_REMOVED lines=8> */
.L_x_12:


//--------------------- .text._Z12wmma_exampleP6__halfS0_S0_iii --------------------------
	.section	.text._Z12wmma_exampleP6__halfS0_S0_iii,"ax",@progbits
	.align	128
        .global         _Z12wmma_exampleP6__halfS0_S0_iii
        .type           _Z12wmma_exampleP6__halfS0_S0_iii,@function
        .size           _Z12wmma_exampleP6__halfS0_S0_iii,(.L_x_13 - _Z12wmma_exampleP6__halfS0_S0_iii)
        .other          _Z12wmma_exampleP6__halfS0_S0_iii,@"STO_CUDA_ENTRY STV_DEFAULT"
_Z12wmma_exampleP6__halfS0_S0_iii:
.text._Z12wmma_exampleP6__halfS0_S0_iii:
[----:B------:R-:W-:Y:S01]  /*0000*/  LDC R1, c[0x0][0x37c] ;  /* 0x0000df00ff017b82 */ /* 0x000fe20000000800 */
[----:B------:R-:W0:Y:S07]  /*0010*/  S2R R0, SR_TID.X ;  /* 0x0000000000007919 */ /* 0x000e2e0000002100 */
[----:B------:R-:W0:Y:S01]  /*0020*/  S2UR UR4, SR_CTAID.X ;  /* 0x00000000000479c3 */ /* 0x000e220000002500 */
[----:B------:R-:W1:Y:S01]  /*0030*/  LDCU UR8, c[0x0][0x3a0] ;  /* 0x00007400ff0877ac */ /* 0x000e620008000800 */
[----:B------:R-:W-:Y:S01]  /*0040*/  CS2R R12, SRZ ;  /* 0x00000000000c7805 */ /* 0x000fe2000001ff00 */
[----:B------:R-:W2:Y:S01]  /*0050*/  S2R R3, SR_TID.Y ;  /* 0x0000000000037919 */ /* 0x000ea20000002200 */
[----:B------:R-:W-:Y:S01]  /*0060*/  CS2R R6, SRZ ;  /* 0x0000000000067805 */ /* 0x000fe2000001ff00 */
[----:B------:R-:W3:Y:S03]  /*0070*/  LDCU.64 UR6, c[0x0][0x358] ;  /* 0x00006b00ff0677ac */ /* 0x000ee60008000a00 */
[----:B------:R-:W0:Y:S08]  /*0080*/  LDC R23, c[0x0][0x360] ;  /* 0x0000d800ff177b82 */ /* 0x000e300000000800 */
[----:B------:R-:W2:Y:S01]  /*0090*/  S2UR UR5, SR_CTAID.Y ;  /* 0x00000000000579c3 */ /* 0x000ea20000002600 */
[----:B-1----:R-:W-:-:S07]  /*00a0*/  UISETP.GE.AND UP0, UPT, UR8, 0x1, UPT ;  /* 0x000000010800788c */ /* 0x002fce000bf06270 */
[----:B------:R-:W2:Y:S01]  /*00b0*/  LDC R22, c[0x0][0x364] ;  /* 0x0000d900ff167b82 */ /* 0x000ea20000000800 */
[----:B0-----:R-:W-:-:S05]  /*00c0*/  IMAD R23, R23, UR4, R0 ;  /* 0x0000000417177c24 */ /* 0x001fca000f8e0200 */
[----:B------:R-:W-:Y:S01]  /*00d0*/  SHF.R.U32.HI R23, RZ, 0x5, R23 ;  /* 0x00000005ff177819 */ /* 0x000fe20000011617 */
[----:B--2---:R-:W-:Y:S01]  /*00e0*/  IMAD R22, R22, UR5, R3 ;  /* 0x0000000516167c24 */ /* 0x004fe2000f8e0203 */
[----:B---3--:R-:W-:Y:S06]  /*00f0*/  BRA.U !UP0, `(.L_x_1) ;  /* 0x0000000d08e47547 */ /* 0x008fec000b800000 */
[----:B------:R-:W0:Y:S01]  /*0100*/  LDCU.64 UR10, c[0x0][0x398] ;  /* 0x00007300ff0a77ac */ /* 0x000e220008000a00 */
[----:B------:R-:W-:Y:S01]  /*0110*/  IMAD.SHL.U32 R4, R22, 0x10, RZ ;  /* 0x0000001016047824 */ /* 0x000fe200078e00ff */
[----:B------:R-:W-:Y:S01]  /*0120*/  CS2R R6, SRZ ;  /* 0x0000000000067805 */ /* 0x000fe2000001ff00 */
[----:B------:R-:W-:Y:S01]  /*0130*/  IMAD.SHL.U32 R17, R23, 0x10, RZ ;  /* 0x0000001017117824 */ /* 0x000fe200078e00ff */
[----:B------:R-:W-:Y:S01]  /*0140*/  UISETP.GE.U32.AND UP0, UPT, UR8, 0x31, UPT ;  /* 0x000000310800788c */ /* 0x000fe2000bf06070 */
[----:B------:R-:W-:Y:S01]  /*0150*/  IMAD.MOV.U32 R3, RZ, RZ, RZ ;  /* 0x000000ffff037224 */ /* 0x000fe200078e00ff */
[----:B------:R-:W-:Y:S01]  /*0160*/  UIADD3 UR4, UPT, UPT, UR8, -0x1, URZ ;  /* 0xffffffff08047890 */ /* 0x000fe2000fffe0ff */
[----:B------:R-:W-:Y:S01]  /*0170*/  IMAD.MOV.U32 R12, RZ, RZ, RZ ;  /* 0x000000ffff0c7224 */ /* 0x000fe200078e00ff */
[----:B------:R-:W1:Y:S02]  /*0180*/  LDCU.64 UR12, c[0x0][0x380] ;  /* 0x00007000ff0c77ac */ /* 0x000e640008000a00 */
[----:B------:R-:W-:-:S04]  /*0190*/  ULEA.HI UR4, UR4, 0x1, URZ, 0x1c ;  /* 0x0000000104047891 */ /* 0x000fc8000f8fe0ff */
[----:B------:R-:W-:Y:S01]  /*01a0*/  ULOP3.LUT UR5, UR4, 0x3, URZ, 0xc0, !UPT ;  /* 0x0000000304057892 */ /* 0x000fe2000f8ec0ff */
[----:B0-----:R-:W-:Y:S01]  /*01b0*/  IMAD.U32 R8, RZ, RZ, UR10 ;  /* 0x0000000aff087e24 */ /* 0x001fe2000f8e00ff */
[C---:B------:R-:W-:Y:S01]  /*01c0*/  ISETP.GE.AND P0, PT, R4.reuse, UR11, PT ;  /* 0x0000000b04007c0c */ /* 0x040fe2000bf06270 */
[----:B------:R-:W-:-:S03]  /*01d0*/  IMAD R4, R4, UR8, RZ ;  /* 0x0000000804047c24 */ /* 0x000fc6000f8e02ff */
[----:B------:R-:W-:Y:S01]  /*01e0*/  ISETP.LT.AND P0, PT, R17, R8, !P0 ;  /* 0x000000081100720c */ /* 0x000fe20004701270 */
[----:B------:R-:W-:-:S12]  /*01f0*/  BRA.U !UP0, `(.L_x_2) ;  /* 0x0000000908d47547 */ /* 0x000fd8000b800000 */
[----:B------:R-:W-:Y:S01]  /*0200*/  ULOP3.LUT UR4, UR4, 0x1ffffffc, URZ, 0xc0, !UPT ;  /* 0x1ffffffc04047892 */ /* 0x000fe2000f8ec0ff */
[----:B------:R-:W-:Y:S01]  /*0210*/  BSSY.RECONVERGENT B0, `(.L_x_2) ;  /* 0x00000b3000007945 */ /* 0x000fe20003800200 */
[C---:B------:R-:W-:Y:S01]  /*0220*/  IMAD R5, R8.reuse, 0x30, RZ ;  /* 0x0000003008057824 */ /* 0x040fe200078e02ff */
[----:B------:R-:W-:Y:S01]  /*0230*/  CS2R R6, SRZ ;  /* 0x0000000000067805 */ /* 0x000fe2000001ff00 */
[----:B------:R-:W-:Y:S01]  /*0240*/  UIADD3 UR4, UPT, UPT, -UR4, URZ, URZ ;  /* 0x000000ff04047290 */ /* 0x000fe2000fffe1ff */
[C---:B------:R-:W-:Y:S01]  /*0250*/  IMAD.SHL.U32 R14, R8.reuse, 0x20, RZ ;  /* 0x00000020080e7824 */ /* 0x040fe200078e00ff */
[----:B------:R-:W0:Y:S01]  /*0260*/  LDCU UR14, c[0x0][0x398] ;  /* 0x00007300ff0e77ac */ /* 0x000e220008000800 */
[----:B------:R-:W-:Y:S02]  /*0270*/  IMAD.SHL.U32 R15, R8, 0x10, RZ ;  /* 0x00000010080f7824 */ /* 0x000fe400078e00ff */
[----:B------:R-:W-:Y:S01]  /*0280*/  IMAD.MOV.U32 R16, RZ, RZ, RZ ;  /* 0x000000ffff107224 */ /* 0x000fe200078e00ff */
[----:B------:R-:W2:Y:S01]  /*0290*/  LDCU.64 UR8, c[0x0][0x380] ;  /* 0x00007000ff0877ac */ /* 0x000ea20008000a00 */
[----:B------:R-:W-:-:S02]  /*02a0*/  IMAD.MOV.U32 R0, RZ, RZ, R4 ;  /* 0x000000ffff007224 */ /* 0x000fc400078e0004 */
[----:B------:R-:W-:Y:S02]  /*02b0*/  IMAD.MOV.U32 R3, RZ, RZ, RZ ;  /* 0x000000ffff037224 */ /* 0x000fe400078e00ff */
[----:B------:R-:W-:Y:S02]  /*02c0*/  IMAD.MOV.U32 R12, RZ, RZ, RZ ;  /* 0x000000ffff0c7224 */ /* 0x000fe400078e00ff */
[----:B------:R-:W-:-:S07]  /*02d0*/  IMAD.U32 R2, RZ, RZ, UR4 ;  /* 0x00000004ff027e24 */ /* 0x000fce000f8e00ff */
.L_x_7:
[----:B------:R-:W-:Y:S05]  /*02e0*/  @!P0 BRA `(.L_x_3) ;  /* 0x0000000000988947 */ /* 0x000fea0003800000 */
[----:B------:R-:W3:Y:S01]  /*02f0*/  S2R R20, SR_LANEID ;  /* 0x0000000000147919 */ /* 0x000ee20000000000 */
[----:B------:R-:W4:Y:S01]  /*0300*/  LDC R27, c[0x0][0x398] ;  /* 0x0000e600ff1b7b82 */ /* 0x000f220000000800 */
[----:B------:R-:W-:Y:S01]  /*0310*/  IADD3 R24, P1, PT, R17, R16, RZ ;  /* 0x0000001011187210 */ /* 0x000fe20007f3e0ff */
[----:B------:R-:W-:-:S03]  /*0320*/  IMAD.MOV.U32 R21, RZ, RZ, RZ ;  /* 0x000000ffff157224 */ /* 0x000fc600078e00ff */
[----:B------:R-:W-:Y:S02]  /*0330*/  LEA.HI.X.SX32 R19, R16, RZ, 0x1, P1 ;  /* 0x000000ff10137211 */ /* 0x000fe400008f0eff */
[C---:B--2---:R-:W-:Y:S01]  /*0340*/  LEA R11, P1, R24.reuse, UR8, 0x1 ;  /* 0x00000008180b7c11 */ /* 0x044fe2000f8208ff */
[----:B------:R-:W2:Y:S03]  /*0350*/  LDC R25, c[0x0][0x3a0] ;  /* 0x0000e800ff197b82 */ /* 0x000ea60000000800 */
[----:B------:R-:W-:-:S05]  /*0360*/  LEA.HI.X R24, R24, UR9, R19, 0x1, P1 ;  /* 0x0000000918187c11 */ /* 0x000fca00088f0c13 */
[----:B------:R-:W5:Y:S01]  /*0370*/  LDC.64 R18, c[0x0][0x388] ;  /* 0x0000e200ff127b82 */ /* 0x000f620000000a00 */
[----:B----4-:R-:W-:Y:S02]  /*0380*/  SHF.R.U32.HI R8, RZ, 0x1, R27 ;  /* 0x00000001ff087819 */ /* 0x010fe4000001161b */
[----:B---3--:R-:W-:Y:S02]  /*0390*/  SHF.R.U32.HI R29, RZ, 0x2, R20 ;  /* 0x00000002ff1d7819 */ /* 0x008fe40000011614 */
[----:B------:R-:W-:-:S05]  /*03a0*/  LOP3.LUT R20, R20, 0x3, RZ, 0xc0, !PT ;  /* 0x0000000314147812 */ /* 0x000fca00078ec0ff */
[----:B------:R-:W-:-:S03]  /*03b0*/  IMAD.WIDE.U32 R8, R29, R8, R20 ;  /* 0x000000081d087225 */ /* 0x000fc600078e0014 */
[----:B------:R-:W-:-:S04]  /*03c0*/  LEA R10, P1, R8, R11, 0x2 ;  /* 0x0000000b080a7211 */ /* 0x000fc800078210ff */
[----:B------:R-:W-:Y:S02]  /*03d0*/  LEA.HI.X R11, R8, R24, R9, 0x2, P1 ;  /* 0x00000018080b7211 */ /* 0x000fe400008f1409 */
[----:B--2---:R-:W-:-:S03]  /*03e0*/  SHF.R.U32.HI R8, RZ, 0x1, R25 ;  /* 0x00000001ff087819 */ /* 0x004fc60000011619 */
[----:B------:R-:W2:Y:S02]  /*03f0*/  LDG.E R28, desc[UR6][R10.64+0x10] ;  /* 0x000010060a1c7981 */ /* 0x000ea4000c1e1900 */
[----:B------:R-:W-:Y:S02]  /*0400*/  IMAD.WIDE.U32 R8, R29, R8, R20 ;  /* 0x000000081d087225 */ /* 0x000fe400078e0014 */
[----:B------:R-:W3:Y:S02]  /*0410*/  LDG.E R29, desc[UR6][R10.64] ;  /* 0x000000060a1d7981 */ /* 0x000ee4000c1e1900 */
[----:B------:R-:W-:-:S05]  /*0420*/  IMAD.WIDE.U32 R20, R27, 0x10, R10 ;  /* 0x000000101b147825 */ /* 0x000fca00078e000a */
[----:B------:R-:W4:Y:S04]  /*0430*/  LDG.E R10, desc[UR6][R20.64] ;  /* 0x00000006140a7981 */ /* 0x000f28000c1e1900 */
[----:B------:R-:W4:Y:S01]  /*0440*/  LDG.E R11, desc[UR6][R20.64+0x10] ;  /* 0x00001006140b7981 */ /* 0x000f22000c1e1900 */
[----:B-----5:R-:W-:-:S03]  /*0450*/  IMAD.WIDE.U32 R18, R0, 0x2, R18 ;  /* 0x0000000200127825 */ /* 0x020fc600078e0012 */
[----:B------:R-:W-:-:S04]  /*0460*/  LEA R26, P1, R8, R18, 0x2 ;  /* 0x00000012081a7211 */ /* 0x000fc800078210ff */
[----:B------:R-:W-:-:S03]  /*0470*/  LEA.HI.X R27, R8, R19, R9, 0x2, P1 ;  /* 0x00000013081b7211 */ /* 0x000fc600008f1409 */
[----:B------:R-:W-:Y:S02]  /*0480*/  IMAD.WIDE.U32 R24, R25, 0x10, R26 ;  /* 0x0000001019187825 */ /* 0x000fe400078e001a */
[----:B------:R-:W5:Y:S04]  /*0490*/  LDG.E R18, desc[UR6][R26.64] ;  /* 0x000000061a127981 */ /* 0x000f68000c1e1900 */
[----:B------:R-:W5:Y:S04]  /*04a0*/  LDG.E R19, desc[UR6][R26.64+0x10] ;  /* 0x000010061a137981 */ /* 0x000f68000c1e1900 */
[----:B------:R-:W5:Y:S04]  /*04b0*/  LDG.E R20, desc[UR6][R24.64] ;  /* 0x0000000618147981 */ /* 0x000f68000c1e1900 */
[----:B------:R-:W5:Y:S01]  /*04c0*/  LDG.E R21, desc[UR6][R24.64+0x10] ;  /* 0x0000100618157981 */ /* 0x000f62000c1e1900 */
[----:B------:R-:W-:Y:S05]  /*04d0*/  WARPSYNC.ALL ;  /* 0x0000000000007948 */ /* 0x000fea0003800000 */
[----:B--2---:R-:W-:Y:S04]  /*04e0*/  MOVM.16.MT88 R9, R28 ;  /* 0x000000001c09723a */ /* 0x004fe80000000000 */
[----:B---3--:R-:W-:Y:S04]  /*04f0*/  MOVM.16.MT88 R8, R29 ;  /* 0x000000001d08723a */ /* 0x008fe80000000000 */
[----:B----4-:R-:W-:Y:S04]  /*0500*/  MOVM.16.MT88 R10, R10 ;  /* 0x000000000a0a723a */ /* 0x010fe80000000000 */
[----:B------:R-:W5:Y:S02]  /*0510*/  MOVM.16.MT88 R11, R11 ;  /* 0x000000000b0b723a */ /* 0x000f640000000000 */
[C---:B-----5:R-:W-:Y:S08]  /*0520*/  HMMA.16816.F16 R6, R8.reuse, R18, R6 ;  /* 0x000000120806723c */ /* 0x060ff00000000806 */
[----:B------:R-:W-:-:S15]  /*0530*/  HMMA.16816.F16 R12, R8, R20, R12 ;  /* 0x00000014080c723c */ /* 0x000fde000000080c */
[----:B------:R-:W-:-:S05]  /*0540*/  NOP ;  /* 0x0000000000007918 */ /* 0x000fca0000000000 */
.L_x_3:
        /* <DEDUP_REMOVED lines=39> */
.L_x_4:
        /* <DEDUP_REMOVED lines=39> */
.L_x_5:
        /* <DEDUP_REMOVED lines=39> */
.L_x_6:
[----:B------:R-:W-:Y:S02]  /*0ca0*/  VIADD R2, R2, 0x4 ;  /* 0x0000000402027836 */ /* 0x000fe40000000000 */
[----:B0-----:R-:W-:Y:S02]  /*0cb0*/  IMAD.U32 R8, RZ, RZ, UR14 ;  /* 0x0000000eff087e24 */ /* 0x001fe4000f8e00ff */
[----:B------:R-:W-:Y:S01]  /*0cc0*/  VIADD R3, R3, 0x40 ;  /* 0x0000004003037836 */ /* 0x000fe20000000000 */
[----:B------:R-:W-:Y:S01]  /*0cd0*/  ISETP.NE.AND P1, PT, R2, RZ, PT ;  /* 0x000000ff0200720c */ /* 0x000fe20003f25270 */
[----:B------:R-:W-:Y:S02]  /*0ce0*/  VIADD R0, R0, 0x40 ;  /* 0x0000004000007836 */ /* 0x000fe40000000000 */
[C---:B------:R-:W-:Y:S02]  /*0cf0*/  IMAD R5, R8.reuse, 0x40, R5 ;  /* 0x0000004008057824 */ /* 0x040fe400078e0205 */
[----:B------:R-:W-:-:S02]  /*0d00*/  IMAD R14, R8, 0x40, R14 ;  /* 0x00000040080e7824 */ /* 0x000fc400078e020e */
[C---:B------:R-:W-:Y:S02]  /*0d10*/  IMAD R15, R8.reuse, 0x40, R15 ;  /* 0x00000040080f7824 */ /* 0x040fe400078e020f */
[----:B------:R-:W-:-:S04]  /*0d20*/  IMAD R16, R8, 0x40, R16 ;  /* 0x0000004008107824 */ /* 0x000fc800078e0210 */
[----:B------:R-:W-:Y:S05]  /*0d30*/  @P1 BRA `(.L_x_7) ;  /* 0xfffffff400681947 */ /* 0x000fea000383ffff */
[----:B-12---:R-:W-:Y:S05]  /*0d40*/  BSYNC.RECONVERGENT B0 ;  /* 0x0000000000007941 */ /* 0x006fea0003800200 */
.L_x_2:
[----:B------:R-:W-:Y:S01]  /*0d50*/  UISETP.NE.AND UP0, UPT, UR5, URZ, UPT ;  /* 0x000000ff0500728c */ /* 0x000fe2000bf05270 */
[----:B------:R-:W-:Y:S08]  /*0d60*/  BSSY.RECONVERGENT B0, `(.L_x_1) ;  /* 0x0000032000007945 */ /* 0x000ff00003800200 */
[----:B------:R-:W-:Y:S05]  /*0d70*/  BRA.U !UP0, `(.L_x_8) ;  /* 0x0000000108c07547 */ /* 0x000fea000b800000 */
[----:B------:R-:W0:Y:S01]  /*0d80*/  LDC R0, c[0x0][0x398] ;  /* 0x0000e600ff007b82 */ /* 0x000e220000000800 */
[----:B------:R-:W-:Y:S01]  /*0d90*/  UIADD3 UR4, UPT, UPT, -UR5, URZ, URZ ;  /* 0x000000ff05047290 */ /* 0x000fe2000fffe1ff */
[----:B------:R-:W-:Y:S02]  /*0da0*/  IMAD.IADD R4, R4, 0x1, R3 ;  /* 0x0000000104047824 */ /* 0x000fe400078e0203 */
[----:B------:R-:W-:-:S03]  /*0db0*/  IMAD R3, R3, R8, RZ ;  /* 0x0000000803037224 */ /* 0x000fc600078e02ff */
[----:B------:R-:W-:Y:S01]  /*0dc0*/  IMAD.U32 R5, RZ, RZ, UR4 ;  /* 0x00000004ff057e24 */ /* 0x000fe2000f8e00ff */
[----:B------:R-:W2:Y:S06]  /*0dd0*/  LDC R2, c[0x0][0x3a0] ;  /* 0x0000e800ff027b82 */ /* 0x000eac0000000800 */
.L_x_10:
[----:B------:R-:W-:-:S05]  /*0de0*/  VIADD R5, R5, 0x1 ;  /* 0x0000000105057836 */ /* 0x000fca0000000000 */
[----:B------:R-:W-:Y:S01]  /*0df0*/  ISETP.NE.AND P1, PT, R5, RZ, PT ;  /* 0x000000ff0500720c */ /* 0x000fe20003f25270 */
[----:B------:R-:W-:-:S12]  /*0e00*/  @!P0 BRA `(.L_x_9) ;  /* 0x0000000000908947 */ /* 0x000fd80003800000 */
[----:B------:R-:W3:Y:S01]  /*0e10*/  S2R R21, SR_LANEID ;  /* 0x0000000000157919 */ /* 0x000ee20000000000 */
[----:B0-----:R-:W-:Y:S01]  /*0e20*/  SHF.R.U32.HI R10, RZ, 0x1, R0 ;  /* 0x00000001ff0a7819 */ /* 0x001fe20000011600 */
[----:B------:R-:W-:Y:S01]  /*0e30*/  IMAD.MOV.U32 R9, RZ, RZ, RZ ;  /* 0x000000ffff097224 */ /* 0x000fe200078e00ff */
[----:B------:R-:W-:Y:S01]  /*0e40*/  IADD3 R25, P2, PT, R17, R3, RZ ;  /* 0x0000000311197210 */ /* 0x000fe20007f5e0ff */
[----:B------:R-:W0:Y:S03]  /*0e50*/  LDC.64 R14, c[0x0][0x388] ;  /* 0x0000e200ff0e7b82 */ /* 0x000e260000000a00 */
[----:B------:R-:W-:Y:S02]  /*0e60*/  LEA.HI.X.SX32 R16, R3, RZ, 0x1, P2 ;  /* 0x000000ff03107211 */ /* 0x000fe400010f0eff */
[----:B-1----:R-:W-:-:S04]  /*0e70*/  LEA R19, P2, R25, UR12, 0x1 ;  /* 0x0000000c19137c11 */ /* 0x002fc8000f8408ff */
[----:B------:R-:W-:Y:S02]  /*0e80*/  LEA.HI.X R25, R25, UR13, R16, 0x1, P2 ;  /* 0x0000000d19197c11 */ /* 0x000fe400090f0c10 */
[----:B---3--:R-:W-:Y:S02]  /*0e90*/  LOP3.LUT R8, R21, 0x3, RZ, 0xc0, !PT ;  /* 0x0000000315087812 */ /* 0x008fe400078ec0ff */
[----:B------:R-:W-:-:S05]  /*0ea0*/  SHF.R.U32.HI R21, RZ, 0x2, R21 ;  /* 0x00000002ff157819 */ /* 0x000fca0000011615 */
[----:B------:R-:W-:-:S03]  /*0eb0*/  IMAD.WIDE.U32 R10, R21, R10, R8 ;  /* 0x0000000a150a7225 */ /* 0x000fc600078e0008 */
[----:B------:R-:W-:-:S04]  /*0ec0*/  LEA R18, P2, R10, R19, 0x2 ;  /* 0x000000130a127211 */ /* 0x000fc800078410ff */
[----:B------:R-:W-:-:S03]  /*0ed0*/  LEA.HI.X R19, R10, R25, R11, 0x2, P2 ;  /* 0x000000190a137211 */ /* 0x000fc600010f140b */
[----:B------:R-:W-:Y:S02]  /*0ee0*/  IMAD.WIDE.U32 R28, R0, 0x10, R18 ;  /* 0x00000010001c7825 */ /* 0x000fe400078e0012 */
[----:B------:R-:W3:Y:S01]  /*0ef0*/  LDG.E R26, desc[UR6][R18.64] ;  /* 0x00000006121a7981 */ /* 0x000ee2000c1e1900 */
[----:B--2---:R-:W-:-:S03]  /*0f00*/  SHF.R.U32.HI R20, RZ, 0x1, R2 ;  /* 0x00000001ff147819 */ /* 0x004fc60000011602 */
[----:B------:R-:W2:Y:S04]  /*0f10*/  LDG.E R16, desc[UR6][R18.64+0x10] ;  /* 0x0000100612107981 */ /* 0x000ea8000c1e1900 */
[----:B------:R-:W4:Y:S04]  /*0f20*/  LDG.E R10, desc[UR6][R28.64] ;  /* 0x000000061c0a7981 */ /* 0x000f28000c1e1900 */
[----:B------:R-:W5:Y:S01]  /*0f30*/  LDG.E R11, desc[UR6][R28.64+0x10] ;  /* 0x000010061c0b7981 */ /* 0x000f62000c1e1900 */
[----:B------:R-:W-:-:S04]  /*0f40*/  IMAD.WIDE.U32 R8, R21, R20, R8 ;  /* 0x0000001415087225 */ /* 0x000fc800078e0008 */
[----:B0-----:R-:W-:-:S03]  /*0f50*/  IMAD.WIDE.U32 R14, R4, 0x2, R14 ;  /* 0x00000002040e7825 */ /* 0x001fc600078e000e */
        /* <DEDUP_REMOVED lines=8> */
[----:B---3--:R-:W-:Y:S04]  /*0fe0*/  MOVM.16.MT88 R8, R26 ;  /* 0x000000001a08723a */ /* 0x008fe80000000000 */
[----:B--2---:R-:W-:Y:S04]  /*0ff0*/  MOVM.16.MT88 R9, R16 ;  /* 0x000000001009723a */ /* 0x004fe80000000000 */
[----:B----4-:R-:W-:Y:S04]  /*1000*/  MOVM.16.MT88 R10, R10 ;  /* 0x000000000a0a723a */ /* 0x010fe80000000000 */
[----:B-----5:R-:W0:Y:S02]  /*1010*/  MOVM.16.MT88 R11, R11 ;  /* 0x000000000b0b723a */ /* 0x020e240000000000 */
[C---:B0-----:R-:W-:Y:S08]  /*1020*/  HMMA.16816.F16 R6, R8.reuse, R14, R6 ;  /* 0x0000000e0806723c */ /* 0x041ff00000000806 */
[----:B------:R-:W-:-:S15]  /*1030*/  HMMA.16816.F16 R12, R8, R18, R12 ;  /* 0x00000012080c723c */ /* 0x000fde000000080c */
[----:B------:R-:W-:-:S05]  /*1040*/  NOP ;  /* 0x0000000000007918 */ /* 0x000fca0000000000 */
.L_x_9:
[----:B------:R-:W-:Y:S02]  /*1050*/  VIADD R4, R4, 0x10 ;  /* 0x0000001004047836 */ /* 0x000fe40000000000 */
[----:B0-----:R-:W-:Y:S01]  /*1060*/  IMAD R3, R0, 0x10, R3 ;  /* 0x0000001000037824 */ /* 0x001fe200078e0203 */
[----:B------:R-:W-:Y:S06]  /*1070*/  @P1 BRA `(.L_x_10) ;  /* 0xfffffffc00581947 */ /* 0x000fec000383ffff */
.L_x_8:
[----:B-1----:R-:W-:Y:S05]  /*1080*/  BSYNC.RECONVERGENT B0 ;  /* 0x0000000000007941 */ /* 0x002fea0003800200 */
.L_x_1:
[----:B--2---:R-:W0:Y:S01]  /*1090*/  LDC.64 R2, c[0x0][0x398] ;  /* 0x0000e600ff027b82 */ /* 0x004e220000000a00 */
[----:B------:R-:W-:Y:S02]  /*10a0*/  IMAD.SHL.U32 R22, R22, 0x10, RZ ;  /* 0x0000001016167824 */ /* 0x000fe400078e00ff */
[----:B------:R-:W-:-:S03]  /*10b0*/  IMAD.SHL.U32 R23, R23, 0x10, RZ ;  /* 0x0000001017177824 */ /* 0x000fc600078e00ff */
[----:B0-----:R-:W-:-:S04]  /*10c0*/  ISETP.GE.AND P0, PT, R22, R3, PT ;  /* 0x000000031600720c */ /* 0x001fc80003f06270 */
[----:B------:R-:W-:-:S13]  /*10d0*/  ISETP.GE.OR P0, PT, R23, R2, P0 ;  /* 0x000000021700720c */ /* 0x000fda0000706670 */
[----:B------:R-:W-:Y:S05]  /*10e0*/  @P0 EXIT ;  /* 0x000000000000094d */ /* 0x000fea0003800000 */
[----:B------:R-:W0:Y:S01]  /*10f0*/  S2R R3, SR_LANEID ;  /* 0x0000000000037919 */ /* 0x000e220000000000 */
[----:B------:R-:W1:Y:S01]  /*1100*/  LDCU.64 UR10, c[0x0][0x390] ;  /* 0x00007200ff0a77ac */ /* 0x000e620008000a00 */
[----:B------:R-:W-:Y:S01]  /*1110*/  IMAD R0, R22, R2, RZ ;  /* 0x0000000216007224 */ /* 0x000fe200078e02ff */
[----:B------:R-:W-:-:S04]  /*1120*/  SHF.R.U32.HI R15, RZ, 0x1, R2 ;  /* 0x00000001ff0f7819 */ /* 0x000fc80000011602 */
[----:B------:R-:W-:-:S05]  /*1130*/  IADD3 R0, P0, PT, R0, R23, RZ ;  /* 0x0000001700007210 */ /* 0x000fca0007f1e0ff */
[----:B------:R-:W-:Y:S01]  /*1140*/  IMAD.X R11, RZ, RZ, RZ, P0 ;  /* 0x000000ffff0b7224 */ /* 0x000fe200000e06ff */
[----:B-1----:R-:W-:Y:S02]  /*1150*/  LEA R9, P0, R0, UR10, 0x1 ;  /* 0x0000000a00097c11 */ /* 0x002fe4000f8008ff */
[----:B0-----:R-:W-:Y:S02]  /*1160*/  LOP3.LUT R2, R3, 0x3, RZ, 0xc0, !PT ;  /* 0x0000000303027812 */ /* 0x001fe400078ec0ff */
[----:B------:R-:W-:Y:S01]  /*1170*/  SHF.R.U32.HI R5, RZ, 0x2, R3 ;  /* 0x00000002ff057819 */ /* 0x000fe20000011603 */
[----:B------:R-:W-:-:S04]  /*1180*/  IMAD.MOV.U32 R3, RZ, RZ, RZ ;  /* 0x000000ffff037224 */ /* 0x000fc800078e00ff */
[----:B------:R-:W-:Y:S01]  /*1190*/  IMAD.WIDE.U32 R4, R5, R15, R2 ;  /* 0x0000000f05047225 */ /* 0x000fe200078e0002 */
[----:B------:R-:W-:Y:S02]  /*11a0*/  LEA.HI.X R3, R0, UR11, R11, 0x1, P0 ;  /* 0x0000000b00037c11 */ /* 0x000fe400080f0c0b */
[----:B------:R-:W-:-:S04]  /*11b0*/  LEA R2, P0, R4, R9, 0x2 ;  /* 0x0000000904027211 */ /* 0x000fc800078010ff */
[----:B------:R-:W-:-:S03]  /*11c0*/  LEA.HI.X R3, R4, R3, R5, 0x2, P0 ;  /* 0x0000000304037211 */ /* 0x000fc600000f1405 */
[----:B------:R-:W-:Y:S02]  /*11d0*/  IMAD.WIDE.U32 R4, R15, 0x20, R2 ;  /* 0x000000200f047825 */ /* 0x000fe400078e0002 */
[----:B------:R-:W2:Y:S04]  /*11e0*/  LDG.E R8, desc[UR6][R2.64+0x10] ;  /* 0x0000100602087981 */ /* 0x000ea8000c1e1900 */
[----:B------:R-:W3:Y:S04]  /*11f0*/  LDG.E R0, desc[UR6][R2.64] ;  /* 0x0000000602007981 */ /* 0x000ee8000c1e1900 */
[----:B------:R-:W4:Y:S04]  /*1200*/  LDG.E R10, desc[UR6][R4.64+0x10] ;  /* 0x00001006040a7981 */ /* 0x000f28000c1e1900 */
[----:B------:R-:W5:Y:S01]  /*1210*/  LDG.E R9, desc[UR6][R4.64] ;  /* 0x0000000604097981 */ /* 0x000f62000c1e1900 */
[----:B------:R-:W-:Y:S05]  /*1220*/  WARPSYNC.ALL ;  /* 0x0000000000007948 */ /* 0x000fea0003800000 */
[----:B--2---:R-:W0:Y:S04]  /*1230*/  MOVM.16.MT88 R8, R8 ;  /* 0x000000000808723a */ /* 0x004e280000000000 */
[----:B---3--:R-:W1:Y:S04]  /*1240*/  MOVM.16.MT88 R11, R0 ;  /* 0x00000000000b723a */ /* 0x008e680000000000 */
[----:B----4-:R-:W2:Y:S04]  /*1250*/  MOVM.16.MT88 R10, R10 ;  /* 0x000000000a0a723a */ /* 0x010ea80000000000 */
[----:B-----5:R-:W3:Y:S01]  /*1260*/  MOVM.16.MT88 R9, R9 ;  /* 0x000000000909723a */ /* 0x020ee20000000000 */
[----:B0-----:R-:W-:-:S02]  /*1270*/  HADD2 R7, R7, R8 ;  /* 0x0000000807077230 */ /* 0x001fc40000000000 */
[----:B-1----:R-:W-:Y:S02]  /*1280*/  HADD2 R6, R6, R11 ;  /* 0x0000000b06067230 */ /* 0x002fe40000000000 */
[----:B--2---:R-:W-:Y:S02]  /*1290*/  HADD2 R13, R13, R10 ;  /* 0x0000000a0d0d7230 */ /* 0x004fe40000000000 */
[----:B---3--:R-:W-:Y:S01]  /*12a0*/  HADD2 R12, R12, R9 ;  /* 0x000000090c0c7230 */ /* 0x008fe20000000000 */
[----:B------:R-:W0:Y:S04]  /*12b0*/  MOVM.16.MT88 R11, R6 ;  /* 0x00000000060b723a */ /* 0x000e280000000000 */
[----:B------:R-:W1:Y:S04]  /*12c0*/  MOVM.16.MT88 R7, R7 ;  /* 0x000000000707723a */ /* 0x000e680000000000 */
[----:B------:R-:W2:Y:S04]  /*12d0*/  MOVM.16.MT88 R15, R12 ;  /* 0x000000000c0f723a */ /* 0x000ea80000000000 */
[----:B------:R-:W3:Y:S04]  /*12e0*/  MOVM.16.MT88 R13, R13 ;  /* 0x000000000d0d723a */ /* 0x000ee80000000000 */
[----:B0-----:R-:W-:Y:S04]  /*12f0*/  STG.E desc[UR6][R2.64], R11 ;  /* 0x0000000b02007986 */ /* 0x001fe8000c101906 */
[----:B-1----:R-:W-:Y:S04]  /*1300*/  STG.E desc[UR6][R2.64+0x10], R7 ;  /* 0x0000100702007986 */ /* 0x002fe8000c101906 */
[----:B--2---:R-:W-:Y:S04]  /*1310*/  STG.E desc[UR6][R4.64], R15 ;  /* 0x0000000f04007986 */ /* 0x004fe8000c101906 */
[----:B---3--:R-:W-:Y:S01]  /*1320*/  STG.E desc[UR6][R4.64+0x10], R13 ;  /* 0x0000100d04007986 */ /* 0x008fe2000c101906 */
[----:B------:R-:W-:Y:S05]  /*1330*/  EXIT ;  /* 0x000000000000794d */ /* 0x000fea0003800000 */
.L_x_11:
        /* <DEDUP_REMOVED lines=12> */
.L_x_13:


//--------------------- .nv.shared.reserved.0     --------------------------
	.section	.nv.shared.reserved.0,"aw",@nobits
	.weak		__nv_reservedSMEM_offset_0_alias
	.size		__nv_reservedSMEM_offset_0_alias, 0, 64
	.other		__nv_reservedSMEM_offset_0_alias,@"STO_CUDA_RESERVED_SHARED STV_DEFAULT"
__nv_reservedSMEM_offset_0_alias:
	.zero		0
	.zero		64


//--------------------- .nv.constant0._Z17convertFp32ToFp16P6__halfPfi --------------------------
	.section	.nv.constant0._Z17convertFp32ToFp16P6__halfPfi,"a",@progbits
	.sectionflags	@""
	.align	4
.nv.constant0._Z17convertFp32ToFp16P6__halfPfi:
	.zero		916


//--------------------- .nv.constant0._Z12wmma_exampleP6__halfS0_S0_iii --------------------------
	.section	.nv.constant0._Z12wmma_exampleP6__halfS0_S0_iii,"a",@progbits
	.sectionflags	@""
	.align	4
.nv.constant0._Z12wmma_exampleP6__halfS0_S0_iii:
	.zero		932


//--------------------- SYMBOLS --------------------------

	.type		.nv.reservedSmem.offset0,@object
	.size		.nv.reservedSmem.offset0,0x4
